//
// Generated by NVIDIA NVVM Compiler
//
// Compiler Build ID: CL-36424714
// Cuda compilation tools, release 13.0, V13.0.88
// Based on NVVM 20.0.0
//

.version 9.0
.target sm_100
.address_size 64

	// .globl	_Z4dot1PfS_S_
// _ZZ4dot1PfS_S_E5cache has been demoted

.visible .entry _Z4dot1PfS_S_(
	.param .u64 .ptr .align 1 _Z4dot1PfS_S__param_0,
	.param .u64 .ptr .align 1 _Z4dot1PfS_S__param_1,
	.param .u64 .ptr .align 1 _Z4dot1PfS_S__param_2
)
{
	.reg .pred 	%p<7>;
	.reg .b32 	%r<18>;
	.reg .b32 	%f<14>;
	.reg .b64 	%rd<12>;
	// demoted variable
	.shared .align 4 .b8 _ZZ4dot1PfS_S_E5cache[1024];
	ld.param.u64 	%rd3, [_Z4dot1PfS_S__param_0];
	ld.param.u64 	%rd4, [_Z4dot1PfS_S__param_1];
	ld.param.u64 	%rd5, [_Z4dot1PfS_S__param_2];
	mov.u32 	%r1, %tid.x;
	mov.u32 	%r2, %ctaid.x;
	mov.u32 	%r17, %ntid.x;
	mad.lo.s32 	%r16, %r2, %r17, %r1;
	setp.gt.s32 	%p1, %r16, 675839;
	mov.f32 	%f13, 0f00000000;
	@%p1 bra 	$L__BB0_3;
	mov.u32 	%r11, %nctaid.x;
	mul.lo.s32 	%r5, %r17, %r11;
	cvta.to.global.u64 	%rd1, %rd3;
	cvta.to.global.u64 	%rd2, %rd4;
	mov.f32 	%f13, 0f00000000;
$L__BB0_2:
	mul.wide.s32 	%rd6, %r16, 4;
	add.s64 	%rd7, %rd1, %rd6;
	ld.global.f32 	%f6, [%rd7];
	add.s64 	%rd8, %rd2, %rd6;
	ld.global.f32 	%f7, [%rd8];
	fma.rn.f32 	%f13, %f6, %f7, %f13;
	add.s32 	%r16, %r16, %r5;
	setp.lt.s32 	%p2, %r16, 675840;
	@%p2 bra 	$L__BB0_2;
$L__BB0_3:
	shl.b32 	%r12, %r1, 2;
	mov.u32 	%r13, _ZZ4dot1PfS_S_E5cache;
	add.s32 	%r8, %r13, %r12;
	st.shared.f32 	[%r8], %f13;
	bar.sync 	0;
	setp.lt.u32 	%p3, %r17, 2;
	@%p3 bra 	$L__BB0_7;
$L__BB0_4:
	shr.u32 	%r10, %r17, 1;
	setp.ge.u32 	%p4, %r1, %r10;
	@%p4 bra 	$L__BB0_6;
	shl.b32 	%r14, %r10, 2;
	add.s32 	%r15, %r8, %r14;
	ld.shared.f32 	%f8, [%r15];
	ld.shared.f32 	%f9, [%r8];
	add.f32 	%f10, %f8, %f9;
	st.shared.f32 	[%r8], %f10;
$L__BB0_6:
	bar.sync 	0;
	setp.gt.u32 	%p5, %r17, 3;
	mov.u32 	%r17, %r10;
	@%p5 bra 	$L__BB0_4;
$L__BB0_7:
	setp.ne.s32 	%p6, %r1, 0;
	@%p6 bra 	$L__BB0_9;
	ld.shared.f32 	%f11, [_ZZ4dot1PfS_S_E5cache];
	cvta.to.global.u64 	%rd9, %rd5;
	mul.wide.u32 	%rd10, %r2, 4;
	add.s64 	%rd11, %rd9, %rd10;
	st.global.f32 	[%rd11], %f11;
$L__BB0_9:
	ret;

}
	// .globl	_Z10dot_globalPfS_S_
.visible .entry _Z10dot_globalPfS_S_(
	.param .u64 .ptr .align 1 _Z10dot_globalPfS_S__param_0,
	.param .u64 .ptr .align 1 _Z10dot_globalPfS_S__param_1,
	.param .u64 .ptr .align 1 _Z10dot_globalPfS_S__param_2
)
{
	.reg .pred 	%p<3>;
	.reg .b32 	%r<10>;
	.reg .b32 	%f<10>;
	.reg .b64 	%rd<12>;

	ld.param.u64 	%rd3, [_Z10dot_globalPfS_S__param_0];
	ld.param.u64 	%rd4, [_Z10dot_globalPfS_S__param_1];
	ld.param.u64 	%rd5, [_Z10dot_globalPfS_S__param_2];
	mov.u32 	%r6, %tid.x;
	mov.u32 	%r7, %ctaid.x;
	mov.u32 	%r1, %ntid.x;
	mad.lo.s32 	%r2, %r7, %r1, %r6;
	setp.gt.s32 	%p1, %r2, 675839;
	mov.f32 	%f9, 0f00000000;
	@%p1 bra 	$L__BB1_3;
	mov.u32 	%r8, %nctaid.x;
	mul.lo.s32 	%r3, %r1, %r8;
	cvta.to.global.u64 	%rd1, %rd3;
	cvta.to.global.u64 	%rd2, %rd4;
	mov.f32 	%f9, 0f00000000;
	mov.u32 	%r9, %r2;
$L__BB1_2:
	mul.wide.s32 	%rd6, %r9, 4;
	add.s64 	%rd7, %rd1, %rd6;
	ld.global.f32 	%f6, [%rd7];
	add.s64 	%rd8, %rd2, %rd6;
	ld.global.f32 	%f7, [%rd8];
	fma.rn.f32 	%f9, %f6, %f7, %f9;
	add.s32 	%r9, %r9, %r3;
	setp.lt.s32 	%p2, %r9, 675840;
	@%p2 bra 	$L__BB1_2;
$L__BB1_3:
	cvta.to.global.u64 	%rd9, %rd5;
	mul.wide.s32 	%rd10, %r2, 4;
	add.s64 	%rd11, %rd9, %rd10;
	st.global.f32 	[%rd11], %f9;
	ret;

}
	// .globl	_Z13reduce_globalPKfPf
.visible .entry _Z13reduce_globalPKfPf(
	.param .u64 .ptr .align 1 _Z13reduce_globalPKfPf_param_0,
	.param .u64 .ptr .align 1 _Z13reduce_globalPKfPf_param_1
)
{
	.reg .pred 	%p<11>;
	.reg .b32 	%r<35>;
	.reg .b32 	%f<83>;
	.reg .b64 	%rd<16>;

	ld.param.u64 	%rd4, [_Z13reduce_globalPKfPf_param_0];
	ld.param.u64 	%rd3, [_Z13reduce_globalPKfPf_param_1];
	cvta.to.global.u64 	%rd1, %rd4;
	mov.u32 	%r1, %ctaid.x;
	mov.u32 	%r23, %ntid.x;
	mul.lo.s32 	%r30, %r1, %r23;
	add.s32 	%r24, %r30, %r23;
	min.u32 	%r3, %r24, 675840;
	mov.u32 	%r25, %tid.x;
	setp.ne.s32 	%p1, %r25, 0;
	@%p1 bra 	$L__BB2_15;
	setp.ge.s32 	%p2, %r30, %r3;
	mov.f32 	%f82, 0f00000000;
	@%p2 bra 	$L__BB2_14;
	sub.s32 	%r4, %r3, %r30;
	and.b32  	%r5, %r4, 15;
	sub.s32 	%r26, %r30, %r3;
	setp.gt.u32 	%p3, %r26, -16;
	mov.f32 	%f82, 0f00000000;
	@%p3 bra 	$L__BB2_5;
	and.b32  	%r27, %r4, -16;
	neg.s32 	%r28, %r27;
	add.s64 	%rd2, %rd1, 32;
	mov.f32 	%f82, 0f00000000;
$L__BB2_4:
	.pragma "nounroll";
	mul.wide.s32 	%rd5, %r30, 4;
	add.s64 	%rd6, %rd2, %rd5;
	ld.global.f32 	%f18, [%rd6+-32];
	add.f32 	%f19, %f82, %f18;
	ld.global.f32 	%f20, [%rd6+-28];
	add.f32 	%f21, %f19, %f20;
	ld.global.f32 	%f22, [%rd6+-24];
	add.f32 	%f23, %f21, %f22;
	ld.global.f32 	%f24, [%rd6+-20];
	add.f32 	%f25, %f23, %f24;
	ld.global.f32 	%f26, [%rd6+-16];
	add.f32 	%f27, %f25, %f26;
	ld.global.f32 	%f28, [%rd6+-12];
	add.f32 	%f29, %f27, %f28;
	ld.global.f32 	%f30, [%rd6+-8];
	add.f32 	%f31, %f29, %f30;
	ld.global.f32 	%f32, [%rd6+-4];
	add.f32 	%f33, %f31, %f32;
	ld.global.f32 	%f34, [%rd6];
	add.f32 	%f35, %f33, %f34;
	ld.global.f32 	%f36, [%rd6+4];
	add.f32 	%f37, %f35, %f36;
	ld.global.f32 	%f38, [%rd6+8];
	add.f32 	%f39, %f37, %f38;
	ld.global.f32 	%f40, [%rd6+12];
	add.f32 	%f41, %f39, %f40;
	ld.global.f32 	%f42, [%rd6+16];
	add.f32 	%f43, %f41, %f42;
	ld.global.f32 	%f44, [%rd6+20];
	add.f32 	%f45, %f43, %f44;
	ld.global.f32 	%f46, [%rd6+24];
	add.f32 	%f47, %f45, %f46;
	ld.global.f32 	%f48, [%rd6+28];
	add.f32 	%f82, %f47, %f48;
	add.s32 	%r30, %r30, 16;
	add.s32 	%r28, %r28, 16;
	setp.ne.s32 	%p4, %r28, 0;
	@%p4 bra 	$L__BB2_4;
$L__BB2_5:
	setp.eq.s32 	%p5, %r5, 0;
	@%p5 bra 	$L__BB2_14;
	and.b32  	%r12, %r4, 7;
	setp.lt.u32 	%p6, %r5, 8;
	@%p6 bra 	$L__BB2_8;
	mul.wide.s32 	%rd7, %r30, 4;
	add.s64 	%rd8, %rd1, %rd7;
	ld.global.f32 	%f50, [%rd8];
	add.f32 	%f51, %f82, %f50;
	ld.global.f32 	%f52, [%rd8+4];
	add.f32 	%f53, %f51, %f52;
	ld.global.f32 	%f54, [%rd8+8];
	add.f32 	%f55, %f53, %f54;
	ld.global.f32 	%f56, [%rd8+12];
	add.f32 	%f57, %f55, %f56;
	ld.global.f32 	%f58, [%rd8+16];
	add.f32 	%f59, %f57, %f58;
	ld.global.f32 	%f60, [%rd8+20];
	add.f32 	%f61, %f59, %f60;
	ld.global.f32 	%f62, [%rd8+24];
	add.f32 	%f63, %f61, %f62;
	ld.global.f32 	%f64, [%rd8+28];
	add.f32 	%f82, %f63, %f64;
	add.s32 	%r30, %r30, 8;
$L__BB2_8:
	setp.eq.s32 	%p7, %r12, 0;
	@%p7 bra 	$L__BB2_14;
	and.b32  	%r15, %r4, 3;
	setp.lt.u32 	%p8, %r12, 4;
	@%p8 bra 	$L__BB2_11;
	mul.wide.s32 	%rd9, %r30, 4;
	add.s64 	%rd10, %rd1, %rd9;
	ld.global.f32 	%f66, [%rd10];
	add.f32 	%f67, %f82, %f66;
	ld.global.f32 	%f68, [%rd10+4];
	add.f32 	%f69, %f67, %f68;
	ld.global.f32 	%f70, [%rd10+8];
	add.f32 	%f71, %f69, %f70;
	ld.global.f32 	%f72, [%rd10+12];
	add.f32 	%f82, %f71, %f72;
	add.s32 	%r30, %r30, 4;
$L__BB2_11:
	setp.eq.s32 	%p9, %r15, 0;
	@%p9 bra 	$L__BB2_14;
	neg.s32 	%r33, %r15;
$L__BB2_13:
	.pragma "nounroll";
	mul.wide.s32 	%rd11, %r30, 4;
	add.s64 	%rd12, %rd1, %rd11;
	ld.global.f32 	%f73, [%rd12];
	add.f32 	%f82, %f82, %f73;
	add.s32 	%r30, %r30, 1;
	add.s32 	%r33, %r33, 1;
	setp.ne.s32 	%p10, %r33, 0;
	@%p10 bra 	$L__BB2_13;
$L__BB2_14:
	cvta.to.global.u64 	%rd13, %rd3;
	mul.wide.u32 	%rd14, %r1, 4;
	add.s64 	%rd15, %rd13, %rd14;
	st.global.f32 	[%rd15], %f82;
$L__BB2_15:
	ret;

}


// ===== COMPILED SASS (sm_100) =====

	.target	sm_100

	.elftype	@"ET_EXEC"


//--------------------- .note.nv.tkinfo           --------------------------
	.section	.note.nv.tkinfo,"",@"SHT_NOTE"
	.sectionflags	@"SHF_NOTE_NV_TKINFO"
	.tkinfo
        /*0018*/ 	.word	0x00000002
        /*0030*/ 	.string	""
        /*0030*/ 	.string	"ptxas"
        /*0030*/ 	.string	"Cuda compilation tools, release 13.0, V13.0.88"
        /*0030*/ 	.string	"Build cuda_13.0.r13.0/compiler.36424714_0"
        /*0030*/ 	.string	"-arch sm_100 -m 64 "



//--------------------- .note.nv.cuinfo           --------------------------
	.section	.note.nv.cuinfo,"",@"SHT_NOTE"
	.sectionflags	@"SHF_NOTE_NV_CUINFO"
        /*0018*/ 	.short	0x0002
        /*001a*/ 	.short	0x0064
        /*001c*/ 	.short	0x0082
	.zero		2


//--------------------- .nv.info                  --------------------------
	.section	.nv.info,"",@"SHT_CUDA_INFO"
	.align	4


	//----- nvinfo : EIATTR_REGCOUNT
	.align		4
        /*0000*/ 	.byte	0x04, 0x2f
        /*0002*/ 	.short	(.L_1 - .L_0)
	.align		4
.L_0:
        /*0004*/ 	.word	index@(_Z4dot1PfS_S_)
        /*0008*/ 	.word	0x00000012


	//----- nvinfo : EIATTR_FRAME_SIZE
	.align		4
.L_1:
        /*000c*/ 	.byte	0x04, 0x11
        /*000e*/ 	.short	(.L_3 - .L_2)
	.align		4
.L_2:
        /*0010*/ 	.word	index@(_Z4dot1PfS_S_)
        /*0014*/ 	.word	0x00000000


	//----- nvinfo : EIATTR_REGCOUNT
	.align		4
.L_3:
        /*0018*/ 	.byte	0x04, 0x2f
        /*001a*/ 	.short	(.L_5 - .L_4)
	.align		4
.L_4:
        /*001c*/ 	.word	index@(_Z10dot_globalPfS_S_)
        /*0020*/ 	.word	0x00000012


	//----- nvinfo : EIATTR_FRAME_SIZE
	.align		4
.L_5:
        /*0024*/ 	.byte	0x04, 0x11
        /*0026*/ 	.short	(.L_7 - .L_6)
	.align		4
.L_6:
        /*0028*/ 	.word	index@(_Z10dot_globalPfS_S_)
        /*002c*/ 	.word	0x00000000


	//----- nvinfo : EIATTR_REGCOUNT
	.align		4
.L_7:
        /*0030*/ 	.byte	0x04, 0x2f
        /*0032*/ 	.short	(.L_9 - .L_8)
	.align		4
.L_8:
        /*0034*/ 	.word	index@(_Z13reduce_globalPKfPf)
        /*0038*/ 	.word	0x0000001e


	//----- nvinfo : EIATTR_FRAME_SIZE
	.align		4
.L_9:
        /*003c*/ 	.byte	0x04, 0x11
        /*003e*/ 	.short	(.L_11 - .L_10)
	.align		4
.L_10:
        /*0040*/ 	.word	index@(_Z13reduce_globalPKfPf)
        /*0044*/ 	.word	0x00000000


	//----- nvinfo : EIATTR_MIN_STACK_SIZE
	.align		4
.L_11:
        /*0048*/ 	.byte	0x04, 0x12
        /*004a*/ 	.short	(.L_13 - .L_12)
	.align		4
.L_12:
        /*004c*/ 	.word	index@(_Z13reduce_globalPKfPf)
        /*0050*/ 	.word	0x00000000


	//----- nvinfo : EIATTR_MIN_STACK_SIZE
	.align		4
.L_13:
        /*0054*/ 	.byte	0x04, 0x12
        /*0056*/ 	.short	(.L_15 - .L_14)
	.align		4
.L_14:
        /*0058*/ 	.word	index@(_Z10dot_globalPfS_S_)
        /*005c*/ 	.word	0x00000000


	//----- nvinfo : EIATTR_MIN_STACK_SIZE
	.align		4
.L_15:
        /*0060*/ 	.byte	0x04, 0x12
        /*0062*/ 	.short	(.L_17 - .L_16)
	.align		4
.L_16:
        /*0064*/ 	.word	index@(_Z4dot1PfS_S_)
        /*0068*/ 	.word	0x00000000
.L_17:


//--------------------- .nv.compat                --------------------------
	.section	.nv.compat,"",@"SHT_CUDA_COMPAT_INFO"
	.align	4
        /*0000*/ 	.byte	0x02, 0x09, 0x00, 0x00, 0x02, 0x02, 0x01, 0x00, 0x02, 0x05, 0x05, 0x00, 0x03, 0x07, 0x01, 0x01
        /*0010*/ 	.byte	0x02, 0x03, 0x00, 0x00, 0x02, 0x06, 0x01, 0x00, 0x04, 0x0b, 0x08, 0x00, 0x09, 0x00, 0x00, 0x00
        /*0020*/ 	.byte	0x00, 0x00, 0x00, 0x00


//--------------------- .nv.info._Z13reduce_globalPKfPf --------------------------
	.section	.nv.info._Z13reduce_globalPKfPf,"",@"SHT_CUDA_INFO"
	.sectionflags	@""
	.align	4


	//----- nvinfo : EIATTR_CUDA_API_VERSION
	.align		4
        /*0000*/ 	.byte	0x04, 0x37
        /*0002*/ 	.short	(.L_19 - .L_18)
.L_18:
        /*0004*/ 	.word	0x00000082


	//----- nvinfo : EIATTR_KPARAM_INFO
	.align		4
.L_19:
        /*0008*/ 	.byte	0x04, 0x17
        /*000a*/ 	.short	(.L_21 - .L_20)
.L_20:
        /*000c*/ 	.word	0x00000000
        /*0010*/ 	.short	0x0001
        /*0012*/ 	.short	0x0008
        /*0014*/ 	.byte	0x00, 0xf5, 0x21, 0x00


	//----- nvinfo : EIATTR_KPARAM_INFO
	.align		4
.L_21:
        /*0018*/ 	.byte	0x04, 0x17
        /*001a*/ 	.short	(.L_23 - .L_22)
.L_22:
        /*001c*/ 	.word	0x00000000
        /*0020*/ 	.short	0x0000
        /*0022*/ 	.short	0x0000
        /*0024*/ 	.byte	0x00, 0xf5, 0x21, 0x00


	//----- nvinfo : EIATTR_SPARSE_MMA_MASK
	.align		4
.L_23:
        /*0028*/ 	.byte	0x03, 0x50
        /*002a*/ 	.short	0x0000


	//----- nvinfo : EIATTR_MAXREG_COUNT
	.align		4
        /*002c*/ 	.byte	0x03, 0x1b
        /*002e*/ 	.short	0x00ff


	//----- nvinfo : EIATTR_MERCURY_ISA_VERSION
	.align		4
        /*0030*/ 	.byte	0x03, 0x5f
        /*0032*/ 	.short	0x0101


	//----- nvinfo : EIATTR_VRC_CTA_INIT_COUNT
	.align		4
        /*0034*/ 	.byte	0x02, 0x4a
	.zero		1
	.zero		1


	//----- nvinfo : EIATTR_EXIT_INSTR_OFFSETS
	.align		4
        /*0038*/ 	.byte	0x04, 0x1c
        /*003a*/ 	.short	(.L_25 - .L_24)


	//   ....[0]....
.L_24:
        /*003c*/ 	.word	0x00000060


	//   ....[1]....
        /*0040*/ 	.word	0x00000730


	//----- nvinfo : EIATTR_CBANK_PARAM_SIZE
	.align		4
.L_25:
        /*0044*/ 	.byte	0x03, 0x19
        /*0046*/ 	.short	0x0010


	//----- nvinfo : EIATTR_PARAM_CBANK
	.align		4
        /*0048*/ 	.byte	0x04, 0x0a
        /*004a*/ 	.short	(.L_27 - .L_26)
	.align		4
.L_26:
        /*004c*/ 	.word	index@(.nv.constant0._Z13reduce_globalPKfPf)
        /*0050*/ 	.short	0x0380
        /*0052*/ 	.short	0x0010


	//----- nvinfo : EIATTR_SW_WAR
	.align		4
.L_27:
        /*0054*/ 	.byte	0x04, 0x36
        /*0056*/ 	.short	(.L_29 - .L_28)
.L_28:
        /*0058*/ 	.word	0x00000008
.L_29:


//--------------------- .nv.info._Z10dot_globalPfS_S_ --------------------------
	.section	.nv.info._Z10dot_globalPfS_S_,"",@"SHT_CUDA_INFO"
	.sectionflags	@""
	.align	4


	//----- nvinfo : EIATTR_CUDA_API_VERSION
	.align		4
        /*0000*/ 	.byte	0x04, 0x37
        /*0002*/ 	.short	(.L_31 - .L_30)
.L_30:
        /*0004*/ 	.word	0x00000082


	//----- nvinfo : EIATTR_KPARAM_INFO
	.align		4
.L_31:
        /*0008*/ 	.byte	0x04, 0x17
        /*000a*/ 	.short	(.L_33 - .L_32)
.L_32:
        /*000c*/ 	.word	0x00000000
        /*0010*/ 	.short	0x0002
        /*0012*/ 	.short	0x0010
        /*0014*/ 	.byte	0x00, 0xf5, 0x21, 0x00


	//----- nvinfo : EIATTR_KPARAM_INFO
	.align		4
.L_33:
        /*0018*/ 	.byte	0x04, 0x17
        /*001a*/ 	.short	(.L_35 - .L_34)
.L_34:
        /*001c*/ 	.word	0x00000000
        /*0020*/ 	.short	0x0001
        /*0022*/ 	.short	0x0008
        /*0024*/ 	.byte	0x00, 0xf5, 0x21, 0x00


	//----- nvinfo : EIATTR_KPARAM_INFO
	.align		4
.L_35:
        /*0028*/ 	.byte	0x04, 0x17
        /*002a*/ 	.short	(.L_37 - .L_36)
.L_36:
        /*002c*/ 	.word	0x00000000
        /*0030*/ 	.short	0x0000
        /*0032*/ 	.short	0x0000
        /*0034*/ 	.byte	0x00, 0xf5, 0x21, 0x00


	//----- nvinfo : EIATTR_SPARSE_MMA_MASK
	.align		4
.L_37:
        /*0038*/ 	.byte	0x03, 0x50
        /*003a*/ 	.short	0x0000


	//----- nvinfo : EIATTR_MAXREG_COUNT
	.align		4
        /*003c*/ 	.byte	0x03, 0x1b
        /*003e*/ 	.short	0x00ff


	//----- nvinfo : EIATTR_MERCURY_ISA_VERSION
	.align		4
        /*0040*/ 	.byte	0x03, 0x5f
        /*0042*/ 	.short	0x0101


	//----- nvinfo : EIATTR_VRC_CTA_INIT_COUNT
	.align		4
        /*0044*/ 	.byte	0x02, 0x4a
	.zero		1
	.zero		1


	//----- nvinfo : EIATTR_EXIT_INSTR_OFFSETS
	.align		4
        /*0048*/ 	.byte	0x04, 0x1c
        /*004a*/ 	.short	(.L_39 - .L_38)


	//   ....[0]....
.L_38:
        /*004c*/ 	.word	0x000001c0


	//----- nvinfo : EIATTR_CRS_STACK_SIZE
	.align		4
.L_39:
        /*0050*/ 	.byte	0x04, 0x1e
        /*0052*/ 	.short	(.L_41 - .L_40)
.L_40:
        /*0054*/ 	.word	0x00000000


	//----- nvinfo : EIATTR_CBANK_PARAM_SIZE
	.align		4
.L_41:
        /*0058*/ 	.byte	0x03, 0x19
        /*005a*/ 	.short	0x0018


	//----- nvinfo : EIATTR_PARAM_CBANK
	.align		4
        /*005c*/ 	.byte	0x04, 0x0a
        /*005e*/ 	.short	(.L_43 - .L_42)
	.align		4
.L_42:
        /*0060*/ 	.word	index@(.nv.constant0._Z10dot_globalPfS_S_)
        /*0064*/ 	.short	0x0380
        /*0066*/ 	.short	0x0018


	//----- nvinfo : EIATTR_SW_WAR
	.align		4
.L_43:
        /*0068*/ 	.byte	0x04, 0x36
        /*006a*/ 	.short	(.L_45 - .L_44)
.L_44:
        /*006c*/ 	.word	0x00000008
.L_45:


//--------------------- .nv.info._Z4dot1PfS_S_    --------------------------
	.section	.nv.info._Z4dot1PfS_S_,"",@"SHT_CUDA_INFO"
	.sectionflags	@""
	.align	4


	//----- nvinfo : EIATTR_CUDA_API_VERSION
	.align		4
        /*0000*/ 	.byte	0x04, 0x37
        /*0002*/ 	.short	(.L_47 - .L_46)
.L_46:
        /*0004*/ 	.word	0x00000082


	//----- nvinfo : EIATTR_KPARAM_INFO
	.align		4
.L_47:
        /*0008*/ 	.byte	0x04, 0x17
        /*000a*/ 	.short	(.L_49 - .L_48)
.L_48:
        /*000c*/ 	.word	0x00000000
        /*0010*/ 	.short	0x0002
        /*0012*/ 	.short	0x0010
        /*0014*/ 	.byte	0x00, 0xf5, 0x21, 0x00


	//----- nvinfo : EIATTR_KPARAM_INFO
	.align		4
.L_49:
        /*0018*/ 	.byte	0x04, 0x17
        /*001a*/ 	.short	(.L_51 - .L_50)
.L_50:
        /*001c*/ 	.word	0x00000000
        /*0020*/ 	.short	0x0001
        /*0022*/ 	.short	0x0008
        /*0024*/ 	.byte	0x00, 0xf5, 0x21, 0x00


	//----- nvinfo : EIATTR_KPARAM_INFO
	.align		4
.L_51:
        /*0028*/ 	.byte	0x04, 0x17
        /*002a*/ 	.short	(.L_53 - .L_52)
.L_52:
        /*002c*/ 	.word	0x00000000
        /*0030*/ 	.short	0x0000
        /*0032*/ 	.short	0x0000
        /*0034*/ 	.byte	0x00, 0xf5, 0x21, 0x00


	//----- nvinfo : EIATTR_SPARSE_MMA_MASK
	.align		4
.L_53:
        /*0038*/ 	.byte	0x03, 0x50
        /*003a*/ 	.short	0x0000


	//----- nvinfo : EIATTR_MAXREG_COUNT
	.align		4
        /*003c*/ 	.byte	0x03, 0x1b
        /*003e*/ 	.short	0x00ff


	//----- nvinfo : EIATTR_NUM_BARRIERS
	.align		4
        /*0040*/ 	.byte	0x02, 0x4c
        /*0042*/ 	.byte	0x01
	.zero		1


	//----- nvinfo : EIATTR_MERCURY_ISA_VERSION
	.align		4
        /*0044*/ 	.byte	0x03, 0x5f
        /*0046*/ 	.short	0x0101


	//----- nvinfo : EIATTR_VRC_CTA_INIT_COUNT
	.align		4
        /*0048*/ 	.byte	0x02, 0x4a
	.zero		1
	.zero		1


	//----- nvinfo : EIATTR_EXIT_INSTR_OFFSETS
	.align		4
        /*004c*/ 	.byte	0x04, 0x1c
        /*004e*/ 	.short	(.L_55 - .L_54)


	//   ....[0]....
.L_54:
        /*0050*/ 	.word	0x000002d0


	//   ....[1]....
        /*0054*/ 	.word	0x00000350


	//----- nvinfo : EIATTR_CRS_STACK_SIZE
	.align		4
.L_55:
        /*0058*/ 	.byte	0x04, 0x1e
        /*005a*/ 	.short	(.L_57 - .L_56)
.L_56:
        /*005c*/ 	.word	0x00000000


	//----- nvinfo : EIATTR_CBANK_PARAM_SIZE
	.align		4
.L_57:
        /*0060*/ 	.byte	0x03, 0x19
        /*0062*/ 	.short	0x0018


	//----- nvinfo : EIATTR_PARAM_CBANK
	.align		4
        /*0064*/ 	.byte	0x04, 0x0a
        /*0066*/ 	.short	(.L_59 - .L_58)
	.align		4
.L_58:
        /*0068*/ 	.word	index@(.nv.constant0._Z4dot1PfS_S_)
        /*006c*/ 	.short	0x0380
        /*006e*/ 	.short	0x0018


	//----- nvinfo : EIATTR_SW_WAR
	.align		4
.L_59:
        /*0070*/ 	.byte	0x04, 0x36
        /*0072*/ 	.short	(.L_61 - .L_60)
.L_60:
        /*0074*/ 	.word	0x00000008
.L_61:


//--------------------- .nv.callgraph             --------------------------
	.section	.nv.callgraph,"",@"SHT_CUDA_CALLGRAPH"
	.align	4
	.sectionentsize	8
	.align		4
        /*0000*/ 	.word	0x00000000
	.align		4
        /*0004*/ 	.word	0xffffffff
	.align		4
        /*0008*/ 	.word	0x00000000
	.align		4
        /*000c*/ 	.word	0xfffffffe
	.align		4
        /*0010*/ 	.word	0x00000000
	.align		4
        /*0014*/ 	.word	0xfffffffd
	.align		4
        /*0018*/ 	.word	0x00000000
	.align		4
        /*001c*/ 	.word	0xfffffffc


//--------------------- .text._Z13reduce_globalPKfPf --------------------------
	.section	.text._Z13reduce_globalPKfPf,"ax",@progbits
	.align	128
        .global         _Z13reduce_globalPKfPf
        .type           _Z13reduce_globalPKfPf,@function
        .size           _Z13reduce_globalPKfPf,(.L_x_17 - _Z13reduce_globalPKfPf)
        .other          _Z13reduce_globalPKfPf,@"STO_CUDA_ENTRY STV_DEFAULT"
_Z13reduce_globalPKfPf:
.text._Z13reduce_globalPKfPf:
[----:B------:R-:W-:Y:S01]  /*0000*/  LDC R1, c[0x0][0x37c] ;  /* 0x0000df00ff017b82 */ /* 0x000fe20000000800 */
[----:B------:R-:W0:Y:S07]  /*0010*/  S2R R0, SR_TID.X ;  /* 0x0000000000007919 */ /* 0x000e2e0000002100 */
[----:B------:R-:W1:Y:S01]  /*0020*/  LDC R2, c[0x0][0x360] ;  /* 0x0000d800ff027b82 */ /* 0x000e620000000800 */
[----:B------:R-:W1:Y:S01]  /*0030*/  S2R R6, SR_CTAID.X ;  /* 0x0000000000067919 */ /* 0x000e620000002500 */
[----:B0-----:R-:W-:Y:S01]  /*0040*/  ISETP.NE.AND P0, PT, R0, RZ, PT ;  /* 0x000000ff0000720c */ /* 0x001fe20003f05270 */
[----:B-1----:R-:W-:-:S12]  /*0050*/  IMAD R7, R6, R2, RZ ;  /* 0x0000000206077224 */ /* 0x002fd800078e02ff */
[----:B------:R-:W-:Y:S05]  /*0060*/  @P0 EXIT ;  /* 0x000000000000094d */ /* 0x000fea0003800000 */
[C---:B------:R-:W-:Y:S01]  /*0070*/  VIADDMNMX.U32 R2, R7.reuse, R2, 0xa5000, PT ;  /* 0x000a500007027446 */ /* 0x040fe20003800002 */
[----:B------:R-:W0:Y:S01]  /*0080*/  LDCU.64 UR4, c[0x0][0x358] ;  /* 0x00006b00ff0477ac */ /* 0x000e220008000a00 */
[----:B------:R-:W-:Y:S02]  /*0090*/  HFMA2 R0, -RZ, RZ, 0, 0 ;  /* 0x00000000ff007431 */ /* 0x000fe400000001ff */
[----:B------:R-:W-:-:S13]  /*00a0*/  ISETP.GE.AND P0, PT, R7, R2, PT ;  /* 0x000000020700720c */ /* 0x000fda0003f06270 */
[----:B------:R-:W-:Y:S05]  /*00b0*/  @P0 BRA `(.L_x_0) ;  /* 0x0000000400900947 */ /* 0x000fea0003800000 */
[CC--:B------:R-:W-:Y:S02]  /*00c0*/  IADD3 R8, PT, PT, R2.reuse, -R7.reuse, RZ ;  /* 0x8000000702087210 */ /* 0x0c0fe40007ffe0ff */
[----:B------:R-:W-:Y:S02]  /*00d0*/  IADD3 R2, PT, PT, -R2, R7, RZ ;  /* 0x0000000702027210 */ /* 0x000fe40007ffe1ff */
[----:B------:R-:W-:Y:S02]  /*00e0*/  LOP3.LUT R24, R8, 0xf, RZ, 0xc0, !PT ;  /* 0x0000000f08187812 */ /* 0x000fe400078ec0ff */
[----:B------:R-:W-:Y:S02]  /*00f0*/  ISETP.GT.U32.AND P1, PT, R2, -0x10, PT ;  /* 0xfffffff00200780c */ /* 0x000fe40003f24070 */
[----:B------:R-:W-:Y:S02]  /*0100*/  ISETP.NE.AND P0, PT, R24, RZ, PT ;  /* 0x000000ff1800720c */ /* 0x000fe40003f05270 */
[----:B------:R-:W-:-:S09]  /*0110*/  MOV R0, RZ ;  /* 0x000000ff00007202 */ /* 0x000fd20000000f00 */
[----:B------:R-:W-:Y:S05]  /*0120*/  @P1 BRA `(.L_x_1) ;  /* 0x0000000000ac1947 */ /* 0x000fea0003800000 */
[----:B------:R-:W1:Y:S01]  /*0130*/  LDC.64 R2, c[0x0][0x380] ;  /* 0x0000e000ff027b82 */ /* 0x000e620000000a00 */
[----:B------:R-:W-:Y:S02]  /*0140*/  LOP3.LUT R11, R8, 0xfffffff0, RZ, 0xc0, !PT ;  /* 0xfffffff0080b7812 */ /* 0x000fe400078ec0ff */
[----:B------:R-:W-:Y:S02]  /*0150*/  MOV R0, RZ ;  /* 0x000000ff00007202 */ /* 0x000fe40000000f00 */
[----:B------:R-:W-:Y:S02]  /*0160*/  IADD3 R11, PT, PT, -R11, RZ, RZ ;  /* 0x000000ff0b0b7210 */ /* 0x000fe40007ffe1ff */
[----:B-1----:R-:W-:-:S04]  /*0170*/  IADD3 R2, P1, PT, R2, 0x20, RZ ;  /* 0x0000002002027810 */ /* 0x002fc80007f3e0ff */
[----:B------:R-:W-:-:S09]  /*0180*/  IADD3.X R3, PT, PT, RZ, R3, RZ, P1, !PT ;  /* 0x00000003ff037210 */ /* 0x000fd20000ffe4ff */
.L_x_2:
[----:B------:R-:W-:-:S05]  /*0190*/  IMAD.WIDE R4, R7, 0x4, R2 ;  /* 0x0000000407047825 */ /* 0x000fca00078e0202 */
[----:B0-----:R-:W2:Y:S04]  /*01a0*/  LDG.E R23, desc[UR4][R4.64+-0x20] ;  /* 0xffffe00404177981 */ /* 0x001ea8000c1e1900 */
[----:B------:R-:W3:Y:S04]  /*01b0*/  LDG.E R22, desc[UR4][R4.64+-0x1c] ;  /* 0xffffe40404167981 */ /* 0x000ee8000c1e1900 */
[----:B------:R-:W4:Y:S04]  /*01c0*/  LDG.E R25, desc[UR4][R4.64+-0x18] ;  /* 0xffffe80404197981 */ /* 0x000f28000c1e1900 */
[----:B------:R-:W5:Y:S04]  /*01d0*/  LDG.E R27, desc[UR4][R4.64+-0x14] ;  /* 0xffffec04041b7981 */ /* 0x000f68000c1e1900 */
        /* <DEDUP_REMOVED lines=11> */
[----:B------:R-:W5:Y:S01]  /*0290*/  LDG.E R21, desc[UR4][R4.64+0x1c] ;  /* 0x00001c0404157981 */ /* 0x000f62000c1e1900 */
[----:B------:R-:W-:-:S02]  /*02a0*/  IADD3 R11, PT, PT, R11, 0x10, RZ ;  /* 0x000000100b0b7810 */ /* 0x000fc40007ffe0ff */
[----:B------:R-:W-:Y:S02]  /*02b0*/  IADD3 R7, PT, PT, R7, 0x10, RZ ;  /* 0x0000001007077810 */ /* 0x000fe40007ffe0ff */
[----:B------:R-:W-:Y:S01]  /*02c0*/  ISETP.NE.AND P1, PT, R11, RZ, PT ;  /* 0x000000ff0b00720c */ /* 0x000fe20003f25270 */
[----:B--2---:R-:W-:-:S04]  /*02d0*/  FADD R23, R23, R0 ;  /* 0x0000000017177221 */ /* 0x004fc80000000000 */
[----:B---3--:R-:W-:-:S04]  /*02e0*/  FADD R22, R23, R22 ;  /* 0x0000001617167221 */ /* 0x008fc80000000000 */
[----:B----4-:R-:W-:-:S04]  /*02f0*/  FADD R22, R22, R25 ;  /* 0x0000001916167221 */ /* 0x010fc80000000000 */
[----:B-----5:R-:W-:-:S04]  /*0300*/  FADD R27, R22, R27 ;  /* 0x0000001b161b7221 */ /* 0x020fc80000000000 */
[----:B------:R-:W-:-:S04]  /*0310*/  FADD R20, R27, R20 ;  /* 0x000000141b147221 */ /* 0x000fc80000000000 */
        /* <DEDUP_REMOVED lines=10> */
[----:B------:R-:W-:Y:S01]  /*03c0*/  FADD R0, R10, R21 ;  /* 0x000000150a007221 */ /* 0x000fe20000000000 */
[----:B------:R-:W-:Y:S06]  /*03d0*/  @P1 BRA `(.L_x_2) ;  /* 0xfffffffc006c1947 */ /* 0x000fec000383ffff */
.L_x_1:
[----:B------:R-:W-:Y:S05]  /*03e0*/  @!P0 BRA `(.L_x_0) ;  /* 0x0000000000c48947 */ /* 0x000fea0003800000 */
[----:B------:R-:W-:Y:S02]  /*03f0*/  ISETP.GE.U32.AND P0, PT, R24, 0x8, PT ;  /* 0x000000081800780c */ /* 0x000fe40003f06070 */
[----:B------:R-:W-:-:S04]  /*0400*/  LOP3.LUT R10, R8, 0x7, RZ, 0xc0, !PT ;  /* 0x00000007080a7812 */ /* 0x000fc800078ec0ff */
[----:B------:R-:W-:-:S07]  /*0410*/  ISETP.NE.AND P1, PT, R10, RZ, PT ;  /* 0x000000ff0a00720c */ /* 0x000fce0003f25270 */
[----:B------:R-:W-:Y:S06]  /*0420*/  @!P0 BRA `(.L_x_3) ;  /* 0x00000000004c8947 */ /* 0x000fec0003800000 */
[----:B------:R-:W1:Y:S02]  /*0430*/  LDC.64 R2, c[0x0][0x380] ;  /* 0x0000e000ff027b82 */ /* 0x000e640000000a00 */
[----:B-1----:R-:W-:-:S05]  /*0440*/  IMAD.WIDE R2, R7, 0x4, R2 ;  /* 0x0000000407027825 */ /* 0x002fca00078e0202 */
[----:B0-----:R-:W2:Y:S04]  /*0450*/  LDG.E R5, desc[UR4][R2.64] ;  /* 0x0000000402057981 */ /* 0x001ea8000c1e1900 */
[----:B------:R-:W3:Y:S04]  /*0460*/  LDG.E R4, desc[UR4][R2.64+0x4] ;  /* 0x0000040402047981 */ /* 0x000ee8000c1e1900 */
[----:B------:R-:W4:Y:S04]  /*0470*/  LDG.E R9, desc[UR4][R2.64+0x8] ;  /* 0x0000080402097981 */ /* 0x000f28000c1e1900 */
[----:B------:R-:W5:Y:S04]  /*0480*/  LDG.E R11, desc[UR4][R2.64+0xc] ;  /* 0x00000c04020b7981 */ /* 0x000f68000c1e1900 */
[----:B------:R-:W5:Y:S04]  /*0490*/  LDG.E R13, desc[UR4][R2.64+0x10] ;  /* 0x00001004020d7981 */ /* 0x000f68000c1e1900 */
[----:B------:R-:W5:Y:S04]  /*04a0*/  LDG.E R15, desc[UR4][R2.64+0x14] ;  /* 0x00001404020f7981 */ /* 0x000f68000c1e1900 */
[----:B------:R-:W5:Y:S04]  /*04b0*/  LDG.E R17, desc[UR4][R2.64+0x18] ;  /* 0x0000180402117981 */ /* 0x000f68000c1e1900 */
[----:B------:R-:W5:Y:S01]  /*04c0*/  LDG.E R19, desc[UR4][R2.64+0x1c] ;  /* 0x00001c0402137981 */ /* 0x000f62000c1e1900 */
[----:B------:R-:W-:Y:S01]  /*04d0*/  IADD3 R7, PT, PT, R7, 0x8, RZ ;  /* 0x0000000807077810 */ /* 0x000fe20007ffe0ff */
[----:B--2---:R-:W-:-:S04]  /*04e0*/  FADD R5, R0, R5 ;  /* 0x0000000500057221 */ /* 0x004fc80000000000 */
[----:B---3--:R-:W-:-:S04]  /*04f0*/  FADD R4, R5, R4 ;  /* 0x0000000405047221 */ /* 0x008fc80000000000 */
[----:B----4-:R-:W-:-:S04]  /*0500*/  FADD R4, R4, R9 ;  /* 0x0000000904047221 */ /* 0x010fc80000000000 */
[----:B-----5:R-:W-:-:S04]  /*0510*/  FADD R4, R4, R11 ;  /* 0x0000000b04047221 */ /* 0x020fc80000000000 */
[----:B------:R-:W-:-:S04]  /*0520*/  FADD R4, R4, R13 ;  /* 0x0000000d04047221 */ /* 0x000fc80000000000 */
[----:B------:R-:W-:-:S04]  /*0530*/  FADD R4, R4, R15 ;  /* 0x0000000f04047221 */ /* 0x000fc80000000000 */
[----:B------:R-:W-:-:S04]  /*0540*/  FADD R4, R4, R17 ;  /* 0x0000001104047221 */ /* 0x000fc80000000000 */
[----:B------:R-:W-:-:S07]  /*0550*/  FADD R0, R4, R19 ;  /* 0x0000001304007221 */ /* 0x000fce0000000000 */
.L_x_3:
        /* <DEDUP_REMOVED lines=10> */
[----:B------:R-:W5:Y:S01]  /*0600*/  LDG.E R11, desc[UR4][R2.64+0xc] ;  /* 0x00000c04020b7981 */ /* 0x000f62000c1e1900 */
[----:B------:R-:W-:Y:S01]  /*0610*/  IADD3 R7, PT, PT, R7, 0x4, RZ ;  /* 0x0000000407077810 */ /* 0x000fe20007ffe0ff */
[----:B--2---:R-:W-:-:S04]  /*0620*/  FADD R5, R0, R5 ;  /* 0x0000000500057221 */ /* 0x004fc80000000000 */
[----:B---3--:R-:W-:-:S04]  /*0630*/  FADD R4, R5, R4 ;  /* 0x0000000405047221 */ /* 0x008fc80000000000 */
[----:B----4-:R-:W-:-:S04]  /*0640*/  FADD R4, R4, R9 ;  /* 0x0000000904047221 */ /* 0x010fc80000000000 */
[----:B-----5:R-:W-:-:S07]  /*0650*/  FADD R0, R4, R11 ;  /* 0x0000000b04007221 */ /* 0x020fce0000000000 */
.L_x_4:
[----:B------:R-:W-:Y:S05]  /*0660*/  @!P1 BRA `(.L_x_0) ;  /* 0x0000000000249947 */ /* 0x000fea0003800000 */
[----:B------:R-:W1:Y:S01]  /*0670*/  LDC.64 R4, c[0x0][0x380] ;  /* 0x0000e000ff047b82 */ /* 0x000e620000000a00 */
[----:B------:R-:W-:-:S07]  /*0680*/  IADD3 R8, PT, PT, -R8, RZ, RZ ;  /* 0x000000ff08087210 */ /* 0x000fce0007ffe1ff */
.L_x_5:
[----:B-1----:R-:W-:-:S06]  /*0690*/  IMAD.WIDE R2, R7, 0x4, R4 ;  /* 0x0000000407027825 */ /* 0x002fcc00078e0204 */
[----:B0-----:R-:W2:Y:S01]  /*06a0*/  LDG.E R3, desc[UR4][R2.64] ;  /* 0x0000000402037981 */ /* 0x001ea2000c1e1900 */
[----:B------:R-:W-:Y:S02]  /*06b0*/  IADD3 R8, PT, PT, R8, 0x1, RZ ;  /* 0x0000000108087810 */ /* 0x000fe40007ffe0ff */
[----:B------:R-:W-:Y:S02]  /*06c0*/  IADD3 R7, PT, PT, R7, 0x1, RZ ;  /* 0x0000000107077810 */ /* 0x000fe40007ffe0ff */
[----:B------:R-:W-:Y:S01]  /*06d0*/  ISETP.NE.AND P0, PT, R8, RZ, PT ;  /* 0x000000ff0800720c */ /* 0x000fe20003f05270 */
[----:B--2---:R-:W-:-:S12]  /*06e0*/  FADD R0, R3, R0 ;  /* 0x0000000003007221 */ /* 0x004fd80000000000 */
[----:B------:R-:W-:Y:S05]  /*06f0*/  @P0 BRA `(.L_x_5) ;  /* 0xfffffffc00e40947 */ /* 0x000fea000383ffff */
.L_x_0:
[----:B------:R-:W1:Y:S02]  /*0700*/  LDC.64 R2, c[0x0][0x388] ;  /* 0x0000e200ff027b82 */ /* 0x000e640000000a00 */
[----:B-1----:R-:W-:-:S05]  /*0710*/  IMAD.WIDE.U32 R6, R6, 0x4, R2 ;  /* 0x0000000406067825 */ /* 0x002fca00078e0002 */
[----:B0-----:R-:W-:Y:S01]  /*0720*/  STG.E desc[UR4][R6.64], R0 ;  /* 0x0000000006007986 */ /* 0x001fe2000c101904 */
[----:B------:R-:W-:Y:S05]  /*0730*/  EXIT ;  /* 0x000000000000794d */ /* 0x000fea0003800000 */
.L_x_6:
[----:B------:R-:W-:-:S00]  /*0740*/  BRA `(.L_x_6) ;  /* 0xfffffffc00fc7947 */ /* 0x000fc0000383ffff */
[----:B------:R-:W-:-:S00]  /*0750*/  NOP ;  /* 0x0000000000007918 */ /* 0x000fc00000000000 */
        /* <DEDUP_REMOVED lines=10> */
.L_x_17:


//--------------------- .text._Z10dot_globalPfS_S_ --------------------------
	.section	.text._Z10dot_globalPfS_S_,"ax",@progbits
	.align	128
        .global         _Z10dot_globalPfS_S_
        .type           _Z10dot_globalPfS_S_,@function
        .size           _Z10dot_globalPfS_S_,(.L_x_18 - _Z10dot_globalPfS_S_)
        .other          _Z10dot_globalPfS_S_,@"STO_CUDA_ENTRY STV_DEFAULT"
_Z10dot_globalPfS_S_:
.text._Z10dot_globalPfS_S_:
[----:B------:R-:W-:Y:S01]  /*0000*/  LDC R1, c[0x0][0x37c] ;  /* 0x0000df00ff017b82 */ /* 0x000fe20000000800 */
[----:B------:R-:W0:Y:S07]  /*0010*/  S2R R3, SR_TID.X ;  /* 0x0000000000037919 */ /* 0x000e2e0000002100 */
[----:B------:R-:W0:Y:S01]  /*0020*/  S2UR UR4, SR_CTAID.X ;  /* 0x00000000000479c3 */ /* 0x000e220000002500 */
[----:B------:R-:W-:Y:S01]  /*0030*/  BSSY.RECONVERGENT B0, `(.L_x_7) ;  /* 0x0000017000007945 */ /* 0x000fe20003800200 */
[----:B------:R-:W-:-:S06]  /*0040*/  HFMA2 R13, -RZ, RZ, 0, 0 ;  /* 0x00000000ff0d7431 */ /* 0x000fcc00000001ff */
[----:B------:R-:W0:Y:S08]  /*0050*/  LDC R0, c[0x0][0x360] ;  /* 0x0000d800ff007b82 */ /* 0x000e300000000800 */
[----:B------:R-:W1:Y:S01]  /*0060*/  LDC.64 R6, c[0x0][0x390] ;  /* 0x0000e400ff067b82 */ /* 0x000e620000000a00 */
[----:B0-----:R-:W-:Y:S01]  /*0070*/  IMAD R3, R0, UR4, R3 ;  /* 0x0000000400037c24 */ /* 0x001fe2000f8e0203 */
[----:B------:R-:W0:Y:S04]  /*0080*/  LDCU.64 UR4, c[0x0][0x358] ;  /* 0x00006b00ff0477ac */ /* 0x000e280008000a00 */
[C---:B------:R-:W-:Y:S01]  /*0090*/  ISETP.GT.AND P0, PT, R3.reuse, 0xa4fff, PT ;  /* 0x000a4fff0300780c */ /* 0x040fe20003f04270 */
[----:B-1----:R-:W-:-:S12]  /*00a0*/  IMAD.WIDE R6, R3, 0x4, R6 ;  /* 0x0000000403067825 */ /* 0x002fd800078e0206 */
[----:B------:R-:W-:Y:S05]  /*00b0*/  @P0 BRA `(.L_x_8) ;  /* 0x0000000000380947 */ /* 0x000fea0003800000 */
[----:B------:R-:W1:Y:S01]  /*00c0*/  LDC.64 R8, c[0x0][0x380] ;  /* 0x0000e000ff087b82 */ /* 0x000e620000000a00 */
[----:B------:R-:W2:Y:S01]  /*00d0*/  LDCU UR6, c[0x0][0x370] ;  /* 0x00006e00ff0677ac */ /* 0x000ea20008000800 */
[----:B------:R-:W-:Y:S02]  /*00e0*/  MOV R15, R3 ;  /* 0x00000003000f7202 */ /* 0x000fe40000000f00 */
[----:B------:R-:W-:-:S04]  /*00f0*/  MOV R13, RZ ;  /* 0x000000ff000d7202 */ /* 0x000fc80000000f00 */
[----:B------:R-:W3:Y:S01]  /*0100*/  LDC.64 R10, c[0x0][0x388] ;  /* 0x0000e200ff0a7b82 */ /* 0x000ee20000000a00 */
[----:B--2---:R-:W-:-:S07]  /*0110*/  IMAD R0, R0, UR6, RZ ;  /* 0x0000000600007c24 */ /* 0x004fce000f8e02ff */
.L_x_9:
[----:B-1----:R-:W-:-:S04]  /*0120*/  IMAD.WIDE R2, R15, 0x4, R8 ;  /* 0x000000040f027825 */ /* 0x002fc800078e0208 */
[----:B---3--:R-:W-:Y:S02]  /*0130*/  IMAD.WIDE R4, R15, 0x4, R10 ;  /* 0x000000040f047825 */ /* 0x008fe400078e020a */
[----:B0-----:R-:W2:Y:S04]  /*0140*/  LDG.E R2, desc[UR4][R2.64] ;  /* 0x0000000402027981 */ /* 0x001ea8000c1e1900 */
[----:B------:R-:W2:Y:S01]  /*0150*/  LDG.E R4, desc[UR4][R4.64] ;  /* 0x0000000404047981 */ /* 0x000ea2000c1e1900 */
[----:B------:R-:W-:-:S04]  /*0160*/  IADD3 R15, PT, PT, R0, R15, RZ ;  /* 0x0000000f000f7210 */ /* 0x000fc80007ffe0ff */
[----:B------:R-:W-:Y:S01]  /*0170*/  ISETP.GE.AND P0, PT, R15, 0xa5000, PT ;  /* 0x000a50000f00780c */ /* 0x000fe20003f06270 */
[----:B--2---:R-:W-:-:S12]  /*0180*/  FFMA R13, R2, R4, R13 ;  /* 0x00000004020d7223 */ /* 0x004fd8000000000d */
[----:B------:R-:W-:Y:S05]  /*0190*/  @!P0 BRA `(.L_x_9) ;  /* 0xfffffffc00e08947 */ /* 0x000fea000383ffff */
.L_x_8:
[----:B0-----:R-:W-:Y:S05]  /*01a0*/  BSYNC.RECONVERGENT B0 ;  /* 0x0000000000007941 */ /* 0x001fea0003800200 */
.L_x_7:
[----:B------:R-:W-:Y:S01]  /*01b0*/  STG.E desc[UR4][R6.64], R13 ;  /* 0x0000000d06007986 */ /* 0x000fe2000c101904 */
[----:B------:R-:W-:Y:S05]  /*01c0*/  EXIT ;  /* 0x000000000000794d */ /* 0x000fea0003800000 */
.L_x_10:
        /* <DEDUP_REMOVED lines=11> */
.L_x_18:


//--------------------- .text._Z4dot1PfS_S_       --------------------------
	.section	.text._Z4dot1PfS_S_,"ax",@progbits
	.align	128
        .global         _Z4dot1PfS_S_
        .type           _Z4dot1PfS_S_,@function
        .size           _Z4dot1PfS_S_,(.L_x_19 - _Z4dot1PfS_S_)
        .other          _Z4dot1PfS_S_,@"STO_CUDA_ENTRY STV_DEFAULT"
_Z4dot1PfS_S_:
.text._Z4dot1PfS_S_:
[----:B------:R-:W-:Y:S01]  /*0000*/  LDC R1, c[0x0][0x37c] ;  /* 0x0000df00ff017b82 */ /* 0x000fe20000000800 */
[----:B------:R-:W0:Y:S01]  /*0010*/  S2R R12, SR_TID.X ;  /* 0x00000000000c7919 */ /* 0x000e220000002100 */
[----:B------:R-:W1:Y:S01]  /*0020*/  LDCU UR4, c[0x0][0x360] ;  /* 0x00006c00ff0477ac */ /* 0x000e620008000800 */
[----:B------:R-:W-:Y:S01]  /*0030*/  BSSY.RECONVERGENT B0, `(.L_x_11) ;  /* 0x0000015000007945 */ /* 0x000fe20003800200 */
[----:B------:R-:W-:Y:S01]  /*0040*/  IMAD.MOV.U32 R11, RZ, RZ, RZ ;  /* 0x000000ffff0b7224 */ /* 0x000fe200078e00ff */
[----:B------:R-:W0:Y:S01]  /*0050*/  S2R R13, SR_CTAID.X ;  /* 0x00000000000d7919 */ /* 0x000e220000002500 */
[----:B------:R-:W2:Y:S01]  /*0060*/  LDCU.64 UR6, c[0x0][0x358] ;  /* 0x00006b00ff0677ac */ /* 0x000ea20008000a00 */
[----:B-1----:R-:W-:Y:S02]  /*0070*/  IMAD.U32 R10, RZ, RZ, UR4 ;  /* 0x00000004ff0a7e24 */ /* 0x002fe4000f8e00ff */
[----:B0-----:R-:W-:-:S05]  /*0080*/  IMAD R0, R13, UR4, R12 ;  /* 0x000000040d007c24 */ /* 0x001fca000f8e020c */
[----:B------:R-:W-:-:S13]  /*0090*/  ISETP.GT.AND P0, PT, R0, 0xa4fff, PT ;  /* 0x000a4fff0000780c */ /* 0x000fda0003f04270 */
[----:B--2---:R-:W-:Y:S05]  /*00a0*/  @P0 BRA `(.L_x_12) ;  /* 0x0000000000340947 */ /* 0x004fea0003800000 */
[----:B------:R-:W0:Y:S01]  /*00b0*/  LDC.64 R6, c[0x0][0x380] ;  /* 0x0000e000ff067b82 */ /* 0x000e220000000a00 */
[----:B------:R-:W1:Y:S01]  /*00c0*/  LDCU UR4, c[0x0][0x370] ;  /* 0x00006e00ff0477ac */ /* 0x000e620008000800 */
[----:B------:R-:W-:-:S06]  /*00d0*/  HFMA2 R11, -RZ, RZ, 0, 0 ;  /* 0x00000000ff0b7431 */ /* 0x000fcc00000001ff */
[----:B------:R-:W2:Y:S01]  /*00e0*/  LDC.64 R8, c[0x0][0x388] ;  /* 0x0000e200ff087b82 */ /* 0x000ea20000000a00 */
[----:B-1----:R-:W-:-:S07]  /*00f0*/  IMAD R15, R10, UR4, RZ ;  /* 0x000000040a0f7c24 */ /* 0x002fce000f8e02ff */
.L_x_13:
[----:B0-----:R-:W-:-:S04]  /*0100*/  IMAD.WIDE R2, R0, 0x4, R6 ;  /* 0x0000000400027825 */ /* 0x001fc800078e0206 */
[----:B--2---:R-:W-:Y:S02]  /*0110*/  IMAD.WIDE R4, R0, 0x4, R8 ;  /* 0x0000000400047825 */ /* 0x004fe400078e0208 */
[----:B------:R-:W2:Y:S04]  /*0120*/  LDG.E R2, desc[UR6][R2.64] ;  /* 0x0000000602027981 */ /* 0x000ea8000c1e1900 */
[----:B------:R-:W2:Y:S01]  /*0130*/  LDG.E R4, desc[UR6][R4.64] ;  /* 0x0000000604047981 */ /* 0x000ea2000c1e1900 */
[----:B------:R-:W-:-:S05]  /*0140*/  IMAD.IADD R0, R15, 0x1, R0 ;  /* 0x000000010f007824 */ /* 0x000fca00078e0200 */
[----:B------:R-:W-:Y:S01]  /*0150*/  ISETP.GE.AND P0, PT, R0, 0xa5000, PT ;  /* 0x000a50000000780c */ /* 0x000fe20003f06270 */
[----:B--2---:R-:W-:-:S12]  /*0160*/  FFMA R11, R2, R4, R11 ;  /* 0x00000004020b7223 */ /* 0x004fd8000000000b */
[----:B------:R-:W-:Y:S05]  /*0170*/  @!P0 BRA `(.L_x_13) ;  /* 0xfffffffc00e08947 */ /* 0x000fea000383ffff */
.L_x_12:
[----:B------:R-:W-:Y:S05]  /*0180*/  BSYNC.RECONVERGENT B0 ;  /* 0x0000000000007941 */ /* 0x000fea0003800200 */
.L_x_11:
[----:B------:R-:W0:Y:S01]  /*0190*/  S2UR UR5, SR_CgaCtaId ;  /* 0x00000000000579c3 */ /* 0x000e220000008800 */
[----:B------:R-:W-:Y:S01]  /*01a0*/  UMOV UR4, 0x400 ;  /* 0x0000040000047882 */ /* 0x000fe20000000000 */
[----:B------:R-:W-:Y:S02]  /*01b0*/  ISETP.GE.U32.AND P1, PT, R10, 0x2, PT ;  /* 0x000000020a00780c */ /* 0x000fe40003f26070 */
[----:B------:R-:W-:Y:S01]  /*01c0*/  ISETP.NE.AND P0, PT, R12, RZ, PT ;  /* 0x000000ff0c00720c */ /* 0x000fe20003f05270 */
[----:B0-----:R-:W-:-:S06]  /*01d0*/  ULEA UR4, UR5, UR4, 0x18 ;  /* 0x0000000405047291 */ /* 0x001fcc000f8ec0ff */
[----:B------:R-:W-:-:S05]  /*01e0*/  LEA R0, R12, UR4, 0x2 ;  /* 0x000000040c007c11 */ /* 0x000fca000f8e10ff */
[----:B------:R0:W-:Y:S01]  /*01f0*/  STS [R0], R11 ;  /* 0x0000000b00007388 */ /* 0x0001e20000000800 */
[----:B------:R-:W-:Y:S06]  /*0200*/  BAR.SYNC.DEFER_BLOCKING 0x0 ;  /* 0x0000000000007b1d */ /* 0x000fec0000010000 */
[----:B------:R-:W-:Y:S05]  /*0210*/  @!P1 BRA `(.L_x_14) ;  /* 0x00000000002c9947 */ /* 0x000fea0003800000 */
.L_x_15:
[----:B------:R-:W-:-:S04]  /*0220*/  SHF.R.U32.HI R5, RZ, 0x1, R10 ;  /* 0x00000001ff057819 */ /* 0x000fc8000001160a */
[----:B------:R-:W-:-:S13]  /*0230*/  ISETP.GE.U32.AND P1, PT, R12, R5, PT ;  /* 0x000000050c00720c */ /* 0x000fda0003f26070 */
[----:B------:R-:W-:Y:S01]  /*0240*/  @!P1 LEA R2, R5, R0, 0x2 ;  /* 0x0000000005029211 */ /* 0x000fe200078e10ff */
[----:B------:R-:W-:Y:S05]  /*0250*/  @!P1 LDS R3, [R0] ;  /* 0x0000000000039984 */ /* 0x000fea0000000800 */
[----:B------:R-:W1:Y:S02]  /*0260*/  @!P1 LDS R2, [R2] ;  /* 0x0000000002029984 */ /* 0x000e640000000800 */
[----:B-1----:R-:W-:-:S05]  /*0270*/  @!P1 FADD R3, R2, R3 ;  /* 0x0000000302039221 */ /* 0x002fca0000000000 */
[----:B------:R1:W-:Y:S01]  /*0280*/  @!P1 STS [R0], R3 ;  /* 0x0000000300009388 */ /* 0x0003e20000000800 */
[----:B------:R-:W-:Y:S01]  /*0290*/  BAR.SYNC.DEFER_BLOCKING 0x0 ;  /* 0x0000000000007b1d */ /* 0x000fe20000010000 */
[----:B------:R-:W-:Y:S02]  /*02a0*/  ISETP.GT.U32.AND P1, PT, R10, 0x3, PT ;  /* 0x000000030a00780c */ /* 0x000fe40003f24070 */
[----:B------:R-:W-:-:S11]  /*02b0*/  MOV R10, R5 ;  /* 0x00000005000a7202 */ /* 0x000fd60000000f00 */
[----:B-1----:R-:W-:Y:S05]  /*02c0*/  @P1 BRA `(.L_x_15) ;  /* 0xfffffffc00d41947 */ /* 0x002fea000383ffff */
.L_x_14:
[----:B------:R-:W-:Y:S05]  /*02d0*/  @P0 EXIT ;  /* 0x000000000000094d */ /* 0x000fea0003800000 */
[----:B------:R-:W1:Y:S01]  /*02e0*/  S2UR UR5, SR_CgaCtaId ;  /* 0x00000000000579c3 */ /* 0x000e620000008800 */
[----:B------:R-:W-:-:S07]  /*02f0*/  UMOV UR4, 0x400 ;  /* 0x0000040000047882 */ /* 0x000fce0000000000 */
[----:B------:R-:W2:Y:S01]  /*0300*/  LDC.64 R2, c[0x0][0x390] ;  /* 0x0000e400ff027b82 */ /* 0x000ea20000000a00 */
[----:B-1----:R-:W-:Y:S01]  /*0310*/  ULEA UR4, UR5, UR4, 0x18 ;  /* 0x0000000405047291 */ /* 0x002fe2000f8ec0ff */
[----:B--2---:R-:W-:-:S08]  /*0320*/  IMAD.WIDE.U32 R2, R13, 0x4, R2 ;  /* 0x000000040d027825 */ /* 0x004fd000078e0002 */
[----:B------:R-:W1:Y:S04]  /*0330*/  LDS R5, [UR4] ;  /* 0x00000004ff057984 */ /* 0x000e680008000800 */
[----:B-1----:R-:W-:Y:S01]  /*0340*/  STG.E desc[UR6][R2.64], R5 ;  /* 0x0000000502007986 */ /* 0x002fe2000c101906 */
[----:B------:R-:W-:Y:S05]  /*0350*/  EXIT ;  /* 0x000000000000794d */ /* 0x000fea0003800000 */
.L_x_16:
        /* <DEDUP_REMOVED lines=10> */
.L_x_19:


//--------------------- .nv.shared.reserved.0     --------------------------
	.section	.nv.shared.reserved.0,"aw",@nobits
	.weak		__nv_reservedSMEM_offset_0_alias
	.size		__nv_reservedSMEM_offset_0_alias, 0, 64
	.other		__nv_reservedSMEM_offset_0_alias,@"STO_CUDA_RESERVED_SHARED STV_DEFAULT"
__nv_reservedSMEM_offset_0_alias:
	.zero		0
	.zero		64


//--------------------- .nv.shared._Z4dot1PfS_S_  --------------------------
	.section	.nv.shared._Z4dot1PfS_S_,"aw",@nobits
	.sectionflags	@""
	.align	4
.nv.shared._Z4dot1PfS_S_:
	.zero		2048


//--------------------- .nv.constant0._Z13reduce_globalPKfPf --------------------------
	.section	.nv.constant0._Z13reduce_globalPKfPf,"a",@progbits
	.sectionflags	@""
	.align	4
.nv.constant0._Z13reduce_globalPKfPf:
	.zero		912


//--------------------- .nv.constant0._Z10dot_globalPfS_S_ --------------------------
	.section	.nv.constant0._Z10dot_globalPfS_S_,"a",@progbits
	.sectionflags	@""
	.align	4
.nv.constant0._Z10dot_globalPfS_S_:
	.zero		920


//--------------------- .nv.constant0._Z4dot1PfS_S_ --------------------------
	.section	.nv.constant0._Z4dot1PfS_S_,"a",@progbits
	.sectionflags	@""
	.align	4
.nv.constant0._Z4dot1PfS_S_:
	.zero		920


//--------------------- SYMBOLS --------------------------

	.type		.nv.reservedSmem.offset0,@object
	.size		.nv.reservedSmem.offset0,0x4
	.type		.nv.reservedSmem.cap,@object
	.size		.nv.reservedSmem.cap,0x4
